//
// Generated by NVIDIA NVVM Compiler
//
// Compiler Build ID: CL-36424714
// Cuda compilation tools, release 13.0, V13.0.88
// Based on NVVM 20.0.0
//

.version 9.0
.target sm_100
.address_size 64

	// .globl	_Z18count_equal_kernelPKiPiii

.visible .entry _Z18count_equal_kernelPKiPiii(
	.param .u64 .ptr .align 1 _Z18count_equal_kernelPKiPiii_param_0,
	.param .u64 .ptr .align 1 _Z18count_equal_kernelPKiPiii_param_1,
	.param .u32 _Z18count_equal_kernelPKiPiii_param_2,
	.param .u32 _Z18count_equal_kernelPKiPiii_param_3
)
{


	ret;

}


// ===== COMPILED SASS (sm_100) =====

	.target	sm_100

	.elftype	@"ET_EXEC"


//--------------------- .note.nv.tkinfo           --------------------------
	.section	.note.nv.tkinfo,"",@"SHT_NOTE"
	.sectionflags	@"SHF_NOTE_NV_TKINFO"
	.tkinfo
        /*0018*/ 	.word	0x00000002
        /*0030*/ 	.string	""
        /*0030*/ 	.string	"ptxas"
        /*0030*/ 	.string	"Cuda compilation tools, release 13.0, V13.0.88"
        /*0030*/ 	.string	"Build cuda_13.0.r13.0/compiler.36424714_0"
        /*0030*/ 	.string	"-arch sm_100 -m 64 "



//--------------------- .note.nv.cuinfo           --------------------------
	.section	.note.nv.cuinfo,"",@"SHT_NOTE"
	.sectionflags	@"SHF_NOTE_NV_CUINFO"
        /*0018*/ 	.short	0x0002
        /*001a*/ 	.short	0x0064
        /*001c*/ 	.short	0x0082
	.zero		2


//--------------------- .nv.info                  --------------------------
	.section	.nv.info,"",@"SHT_CUDA_INFO"
	.align	4


	//----- nvinfo : EIATTR_REGCOUNT
	.align		4
        /*0000*/ 	.byte	0x04, 0x2f
        /*0002*/ 	.short	(.L_1 - .L_0)
	.align		4
.L_0:
        /*0004*/ 	.word	index@(_Z18count_equal_kernelPKiPiii)
        /*0008*/ 	.word	0x00000004


	//----- nvinfo : EIATTR_FRAME_SIZE
	.align		4
.L_1:
        /*000c*/ 	.byte	0x04, 0x11
        /*000e*/ 	.short	(.L_3 - .L_2)
	.align		4
.L_2:
        /*0010*/ 	.word	index@(_Z18count_equal_kernelPKiPiii)
        /*0014*/ 	.word	0x00000000


	//----- nvinfo : EIATTR_MIN_STACK_SIZE
	.align		4
.L_3:
        /*0018*/ 	.byte	0x04, 0x12
        /*001a*/ 	.short	(.L_5 - .L_4)
	.align		4
.L_4:
        /*001c*/ 	.word	index@(_Z18count_equal_kernelPKiPiii)
        /*0020*/ 	.word	0x00000000
.L_5:


//--------------------- .nv.compat                --------------------------
	.section	.nv.compat,"",@"SHT_CUDA_COMPAT_INFO"
	.align	4
        /*0000*/ 	.byte	0x02, 0x09, 0x00, 0x00, 0x02, 0x02, 0x01, 0x00, 0x02, 0x05, 0x05, 0x00, 0x03, 0x07, 0x01, 0x01
        /*0010*/ 	.byte	0x02, 0x03, 0x00, 0x00, 0x02, 0x06, 0x01, 0x00, 0x04, 0x0b, 0x08, 0x00, 0x09, 0x00, 0x00, 0x00
        /*0020*/ 	.byte	0x00, 0x00, 0x00, 0x00


//--------------------- .nv.info._Z18count_equal_kernelPKiPiii --------------------------
	.section	.nv.info._Z18count_equal_kernelPKiPiii,"",@"SHT_CUDA_INFO"
	.sectionflags	@""
	.align	4


	//----- nvinfo : EIATTR_CUDA_API_VERSION
	.align		4
        /*0000*/ 	.byte	0x04, 0x37
        /*0002*/ 	.short	(.L_7 - .L_6)
.L_6:
        /*0004*/ 	.word	0x00000082


	//----- nvinfo : EIATTR_KPARAM_INFO
	.align		4
.L_7:
        /*0008*/ 	.byte	0x04, 0x17
        /*000a*/ 	.short	(.L_9 - .L_8)
.L_8:
        /*000c*/ 	.word	0x00000000
        /*0010*/ 	.short	0x0003
        /*0012*/ 	.short	0x0014
        /*0014*/ 	.byte	0x00, 0xf0, 0x11, 0x00


	//----- nvinfo : EIATTR_KPARAM_INFO
	.align		4
.L_9:
        /*0018*/ 	.byte	0x04, 0x17
        /*001a*/ 	.short	(.L_11 - .L_10)
.L_10:
        /*001c*/ 	.word	0x00000000
        /*0020*/ 	.short	0x0002
        /*0022*/ 	.short	0x0010
        /*0024*/ 	.byte	0x00, 0xf0, 0x11, 0x00


	//----- nvinfo : EIATTR_KPARAM_INFO
	.align		4
.L_11:
        /*0028*/ 	.byte	0x04, 0x17
        /*002a*/ 	.short	(.L_13 - .L_12)
.L_12:
        /*002c*/ 	.word	0x00000000
        /*0030*/ 	.short	0x0001
        /*0032*/ 	.short	0x0008
        /*0034*/ 	.byte	0x00, 0xf5, 0x21, 0x00


	//----- nvinfo : EIATTR_KPARAM_INFO
	.align		4
.L_13:
        /*0038*/ 	.byte	0x04, 0x17
        /*003a*/ 	.short	(.L_15 - .L_14)
.L_14:
        /*003c*/ 	.word	0x00000000
        /*0040*/ 	.short	0x0000
        /*0042*/ 	.short	0x0000
        /*0044*/ 	.byte	0x00, 0xf5, 0x21, 0x00


	//----- nvinfo : EIATTR_SPARSE_MMA_MASK
	.align		4
.L_15:
        /*0048*/ 	.byte	0x03, 0x50
        /*004a*/ 	.short	0x0000


	//----- nvinfo : EIATTR_MAXREG_COUNT
	.align		4
        /*004c*/ 	.byte	0x03, 0x1b
        /*004e*/ 	.short	0x00ff


	//----- nvinfo : EIATTR_MERCURY_ISA_VERSION
	.align		4
        /*0050*/ 	.byte	0x03, 0x5f
        /*0052*/ 	.short	0x0101


	//----- nvinfo : EIATTR_VRC_CTA_INIT_COUNT
	.align		4
        /*0054*/ 	.byte	0x02, 0x4a
	.zero		1
	.zero		1


	//----- nvinfo : EIATTR_EXIT_INSTR_OFFSETS
	.align		4
        /*0058*/ 	.byte	0x04, 0x1c
        /*005a*/ 	.short	(.L_17 - .L_16)


	//   ....[0]....
.L_16:
        /*005c*/ 	.word	0x00000010


	//----- nvinfo : EIATTR_CBANK_PARAM_SIZE
	.align		4
.L_17:
        /*0060*/ 	.byte	0x03, 0x19
        /*0062*/ 	.short	0x0018


	//----- nvinfo : EIATTR_PARAM_CBANK
	.align		4
        /*0064*/ 	.byte	0x04, 0x0a
        /*0066*/ 	.short	(.L_19 - .L_18)
	.align		4
.L_18:
        /*0068*/ 	.word	index@(.nv.constant0._Z18count_equal_kernelPKiPiii)
        /*006c*/ 	.short	0x0380
        /*006e*/ 	.short	0x0018


	//----- nvinfo : EIATTR_SW_WAR
	.align		4
.L_19:
        /*0070*/ 	.byte	0x04, 0x36
        /*0072*/ 	.short	(.L_21 - .L_20)
.L_20:
        /*0074*/ 	.word	0x00000008
.L_21:


//--------------------- .nv.callgraph             --------------------------
	.section	.nv.callgraph,"",@"SHT_CUDA_CALLGRAPH"
	.align	4
	.sectionentsize	8
	.align		4
        /*0000*/ 	.word	0x00000000
	.align		4
        /*0004*/ 	.word	0xffffffff
	.align		4
        /*0008*/ 	.word	0x00000000
	.align		4
        /*000c*/ 	.word	0xfffffffe
	.align		4
        /*0010*/ 	.word	0x00000000
	.align		4
        /*0014*/ 	.word	0xfffffffd
	.align		4
        /*0018*/ 	.word	0x00000000
	.align		4
        /*001c*/ 	.word	0xfffffffc


//--------------------- .text._Z18count_equal_kernelPKiPiii --------------------------
	.section	.text._Z18count_equal_kernelPKiPiii,"ax",@progbits
	.align	128
        .global         _Z18count_equal_kernelPKiPiii
        .type           _Z18count_equal_kernelPKiPiii,@function
        .size           _Z18count_equal_kernelPKiPiii,(.L_x_1 - _Z18count_equal_kernelPKiPiii)
        .other          _Z18count_equal_kernelPKiPiii,@"STO_CUDA_ENTRY STV_DEFAULT"
_Z18count_equal_kernelPKiPiii:
.text._Z18count_equal_kernelPKiPiii:
[----:B------:R-:W-:Y:S01]  /*0000*/  LDC R1, c[0x0][0x37c] ;  /* 0x0000df00ff017b82 */ /* 0x000fe20000000800 */
[----:B------:R-:W-:Y:S05]  /*0010*/  EXIT ;  /* 0x000000000000794d */ /* 0x000fea0003800000 */
.L_x_0:
[----:B------:R-:W-:-:S00]  /*0020*/  BRA `(.L_x_0) ;  /* 0xfffffffc00fc7947 */ /* 0x000fc0000383ffff */
[----:B------:R-:W-:-:S00]  /*0030*/  NOP ;  /* 0x0000000000007918 */ /* 0x000fc00000000000 */
        /* <DEDUP_REMOVED lines=12> */
.L_x_1:


//--------------------- .nv.shared.reserved.0     --------------------------
	.section	.nv.shared.reserved.0,"aw",@nobits
	.weak		__nv_reservedSMEM_offset_0_alias
	.size		__nv_reservedSMEM_offset_0_alias, 0, 64
	.other		__nv_reservedSMEM_offset_0_alias,@"STO_CUDA_RESERVED_SHARED STV_DEFAULT"
__nv_reservedSMEM_offset_0_alias:
	.zero		0
	.zero		64


//--------------------- .nv.constant0._Z18count_equal_kernelPKiPiii --------------------------
	.section	.nv.constant0._Z18count_equal_kernelPKiPiii,"a",@progbits
	.sectionflags	@""
	.align	4
.nv.constant0._Z18count_equal_kernelPKiPiii:
	.zero		920


//--------------------- SYMBOLS --------------------------

	.type		.nv.reservedSmem.offset0,@object
	.size		.nv.reservedSmem.offset0,0x4
